//
// Generated by NVIDIA NVVM Compiler
//
// Compiler Build ID: CL-36424714
// Cuda compilation tools, release 13.0, V13.0.88
// Based on NVVM 20.0.0
//

.version 9.0
.target sm_100
.address_size 64

	// .globl	_Z16addMatrixRowWisePiS_S_

.visible .entry _Z16addMatrixRowWisePiS_S_(
	.param .u64 .ptr .align 1 _Z16addMatrixRowWisePiS_S__param_0,
	.param .u64 .ptr .align 1 _Z16addMatrixRowWisePiS_S__param_1,
	.param .u64 .ptr .align 1 _Z16addMatrixRowWisePiS_S__param_2
)
{
	.reg .b32 	%r<12>;
	.reg .b64 	%rd<11>;

	ld.param.u64 	%rd1, [_Z16addMatrixRowWisePiS_S__param_0];
	ld.param.u64 	%rd2, [_Z16addMatrixRowWisePiS_S__param_1];
	ld.param.u64 	%rd3, [_Z16addMatrixRowWisePiS_S__param_2];
	mov.u32 	%r1, %tid.x;
	mul.lo.s32 	%r2, %r1, 3;
	cvta.to.global.u64 	%rd4, %rd1;
	cvta.to.global.u64 	%rd5, %rd2;
	cvta.to.global.u64 	%rd6, %rd3;
	mul.wide.u32 	%rd7, %r2, 4;
	add.s64 	%rd8, %rd4, %rd7;
	ld.global.u32 	%r3, [%rd8];
	add.s64 	%rd9, %rd5, %rd7;
	ld.global.u32 	%r4, [%rd9];
	add.s32 	%r5, %r4, %r3;
	add.s64 	%rd10, %rd6, %rd7;
	st.global.u32 	[%rd10], %r5;
	ld.global.u32 	%r6, [%rd8+4];
	ld.global.u32 	%r7, [%rd9+4];
	add.s32 	%r8, %r7, %r6;
	st.global.u32 	[%rd10+4], %r8;
	ld.global.u32 	%r9, [%rd8+8];
	ld.global.u32 	%r10, [%rd9+8];
	add.s32 	%r11, %r10, %r9;
	st.global.u32 	[%rd10+8], %r11;
	ret;

}
	// .globl	_Z19addMatrixColumnWisePiS_S_
.visible .entry _Z19addMatrixColumnWisePiS_S_(
	.param .u64 .ptr .align 1 _Z19addMatrixColumnWisePiS_S__param_0,
	.param .u64 .ptr .align 1 _Z19addMatrixColumnWisePiS_S__param_1,
	.param .u64 .ptr .align 1 _Z19addMatrixColumnWisePiS_S__param_2
)
{
	.reg .b32 	%r<11>;
	.reg .b64 	%rd<11>;

	ld.param.u64 	%rd1, [_Z19addMatrixColumnWisePiS_S__param_0];
	ld.param.u64 	%rd2, [_Z19addMatrixColumnWisePiS_S__param_1];
	ld.param.u64 	%rd3, [_Z19addMatrixColumnWisePiS_S__param_2];
	mov.u32 	%r1, %tid.x;
	cvta.to.global.u64 	%rd4, %rd1;
	cvta.to.global.u64 	%rd5, %rd2;
	cvta.to.global.u64 	%rd6, %rd3;
	mul.wide.u32 	%rd7, %r1, 4;
	add.s64 	%rd8, %rd4, %rd7;
	ld.global.u32 	%r2, [%rd8];
	add.s64 	%rd9, %rd5, %rd7;
	ld.global.u32 	%r3, [%rd9];
	add.s32 	%r4, %r3, %r2;
	add.s64 	%rd10, %rd6, %rd7;
	st.global.u32 	[%rd10], %r4;
	ld.global.u32 	%r5, [%rd8+12];
	ld.global.u32 	%r6, [%rd9+12];
	add.s32 	%r7, %r6, %r5;
	st.global.u32 	[%rd10+12], %r7;
	ld.global.u32 	%r8, [%rd8+24];
	ld.global.u32 	%r9, [%rd9+24];
	add.s32 	%r10, %r9, %r8;
	st.global.u32 	[%rd10+24], %r10;
	ret;

}
	// .globl	_Z9addMatrixPiS_S_
.visible .entry _Z9addMatrixPiS_S_(
	.param .u64 .ptr .align 1 _Z9addMatrixPiS_S__param_0,
	.param .u64 .ptr .align 1 _Z9addMatrixPiS_S__param_1,
	.param .u64 .ptr .align 1 _Z9addMatrixPiS_S__param_2
)
{
	.reg .pred 	%p<2>;
	.reg .b32 	%r<9>;
	.reg .b64 	%rd<11>;

	ld.param.u64 	%rd1, [_Z9addMatrixPiS_S__param_0];
	ld.param.u64 	%rd2, [_Z9addMatrixPiS_S__param_1];
	ld.param.u64 	%rd3, [_Z9addMatrixPiS_S__param_2];
	mov.u32 	%r1, %ctaid.x;
	mov.u32 	%r3, %tid.x;
	max.u32 	%r4, %r1, %r3;
	setp.gt.u32 	%p1, %r4, 2;
	@%p1 bra 	$L__BB2_2;
	cvta.to.global.u64 	%rd4, %rd1;
	cvta.to.global.u64 	%rd5, %rd2;
	cvta.to.global.u64 	%rd6, %rd3;
	mad.lo.s32 	%r5, %r1, 3, %r3;
	mul.wide.u32 	%rd7, %r5, 4;
	add.s64 	%rd8, %rd4, %rd7;
	ld.global.u32 	%r6, [%rd8];
	add.s64 	%rd9, %rd5, %rd7;
	ld.global.u32 	%r7, [%rd9];
	add.s32 	%r8, %r7, %r6;
	add.s64 	%rd10, %rd6, %rd7;
	st.global.u32 	[%rd10], %r8;
$L__BB2_2:
	ret;

}


// ===== COMPILED SASS (sm_100) =====

	.target	sm_100

	.elftype	@"ET_EXEC"


//--------------------- .note.nv.tkinfo           --------------------------
	.section	.note.nv.tkinfo,"",@"SHT_NOTE"
	.sectionflags	@"SHF_NOTE_NV_TKINFO"
	.tkinfo
        /*0018*/ 	.word	0x00000002
        /*0030*/ 	.string	""
        /*0030*/ 	.string	"ptxas"
        /*0030*/ 	.string	"Cuda compilation tools, release 13.0, V13.0.88"
        /*0030*/ 	.string	"Build cuda_13.0.r13.0/compiler.36424714_0"
        /*0030*/ 	.string	"-arch sm_100 -m 64 "



//--------------------- .note.nv.cuinfo           --------------------------
	.section	.note.nv.cuinfo,"",@"SHT_NOTE"
	.sectionflags	@"SHF_NOTE_NV_CUINFO"
        /*0018*/ 	.short	0x0002
        /*001a*/ 	.short	0x0064
        /*001c*/ 	.short	0x0082
	.zero		2


//--------------------- .nv.info                  --------------------------
	.section	.nv.info,"",@"SHT_CUDA_INFO"
	.align	4


	//----- nvinfo : EIATTR_REGCOUNT
	.align		4
        /*0000*/ 	.byte	0x04, 0x2f
        /*0002*/ 	.short	(.L_1 - .L_0)
	.align		4
.L_0:
        /*0004*/ 	.word	index@(_Z16addMatrixRowWisePiS_S_)
        /*0008*/ 	.word	0x00000010


	//----- nvinfo : EIATTR_FRAME_SIZE
	.align		4
.L_1:
        /*000c*/ 	.byte	0x04, 0x11
        /*000e*/ 	.short	(.L_3 - .L_2)
	.align		4
.L_2:
        /*0010*/ 	.word	index@(_Z16addMatrixRowWisePiS_S_)
        /*0014*/ 	.word	0x00000000


	//----- nvinfo : EIATTR_REGCOUNT
	.align		4
.L_3:
        /*0018*/ 	.byte	0x04, 0x2f
        /*001a*/ 	.short	(.L_5 - .L_4)
	.align		4
.L_4:
        /*001c*/ 	.word	index@(_Z19addMatrixColumnWisePiS_S_)
        /*0020*/ 	.word	0x00000010


	//----- nvinfo : EIATTR_FRAME_SIZE
	.align		4
.L_5:
        /*0024*/ 	.byte	0x04, 0x11
        /*0026*/ 	.short	(.L_7 - .L_6)
	.align		4
.L_6:
        /*0028*/ 	.word	index@(_Z19addMatrixColumnWisePiS_S_)
        /*002c*/ 	.word	0x00000000


	//----- nvinfo : EIATTR_REGCOUNT
	.align		4
.L_7:
        /*0030*/ 	.byte	0x04, 0x2f
        /*0032*/ 	.short	(.L_9 - .L_8)
	.align		4
.L_8:
        /*0034*/ 	.word	index@(_Z9addMatrixPiS_S_)
        /*0038*/ 	.word	0x0000000c


	//----- nvinfo : EIATTR_FRAME_SIZE
	.align		4
.L_9:
        /*003c*/ 	.byte	0x04, 0x11
        /*003e*/ 	.short	(.L_11 - .L_10)
	.align		4
.L_10:
        /*0040*/ 	.word	index@(_Z9addMatrixPiS_S_)
        /*0044*/ 	.word	0x00000000


	//----- nvinfo : EIATTR_MIN_STACK_SIZE
	.align		4
.L_11:
        /*0048*/ 	.byte	0x04, 0x12
        /*004a*/ 	.short	(.L_13 - .L_12)
	.align		4
.L_12:
        /*004c*/ 	.word	index@(_Z9addMatrixPiS_S_)
        /*0050*/ 	.word	0x00000000


	//----- nvinfo : EIATTR_MIN_STACK_SIZE
	.align		4
.L_13:
        /*0054*/ 	.byte	0x04, 0x12
        /*0056*/ 	.short	(.L_15 - .L_14)
	.align		4
.L_14:
        /*0058*/ 	.word	index@(_Z19addMatrixColumnWisePiS_S_)
        /*005c*/ 	.word	0x00000000


	//----- nvinfo : EIATTR_MIN_STACK_SIZE
	.align		4
.L_15:
        /*0060*/ 	.byte	0x04, 0x12
        /*0062*/ 	.short	(.L_17 - .L_16)
	.align		4
.L_16:
        /*0064*/ 	.word	index@(_Z16addMatrixRowWisePiS_S_)
        /*0068*/ 	.word	0x00000000
.L_17:


//--------------------- .nv.compat                --------------------------
	.section	.nv.compat,"",@"SHT_CUDA_COMPAT_INFO"
	.align	4
        /*0000*/ 	.byte	0x02, 0x09, 0x00, 0x00, 0x02, 0x02, 0x01, 0x00, 0x02, 0x05, 0x05, 0x00, 0x03, 0x07, 0x01, 0x01
        /*0010*/ 	.byte	0x02, 0x03, 0x00, 0x00, 0x02, 0x06, 0x01, 0x00, 0x04, 0x0b, 0x08, 0x00, 0x09, 0x00, 0x00, 0x00
        /*0020*/ 	.byte	0x00, 0x00, 0x00, 0x00


//--------------------- .nv.info._Z9addMatrixPiS_S_ --------------------------
	.section	.nv.info._Z9addMatrixPiS_S_,"",@"SHT_CUDA_INFO"
	.sectionflags	@""
	.align	4


	//----- nvinfo : EIATTR_CUDA_API_VERSION
	.align		4
        /*0000*/ 	.byte	0x04, 0x37
        /*0002*/ 	.short	(.L_19 - .L_18)
.L_18:
        /*0004*/ 	.word	0x00000082


	//----- nvinfo : EIATTR_KPARAM_INFO
	.align		4
.L_19:
        /*0008*/ 	.byte	0x04, 0x17
        /*000a*/ 	.short	(.L_21 - .L_20)
.L_20:
        /*000c*/ 	.word	0x00000000
        /*0010*/ 	.short	0x0002
        /*0012*/ 	.short	0x0010
        /*0014*/ 	.byte	0x00, 0xf5, 0x21, 0x00


	//----- nvinfo : EIATTR_KPARAM_INFO
	.align		4
.L_21:
        /*0018*/ 	.byte	0x04, 0x17
        /*001a*/ 	.short	(.L_23 - .L_22)
.L_22:
        /*001c*/ 	.word	0x00000000
        /*0020*/ 	.short	0x0001
        /*0022*/ 	.short	0x0008
        /*0024*/ 	.byte	0x00, 0xf5, 0x21, 0x00


	//----- nvinfo : EIATTR_KPARAM_INFO
	.align		4
.L_23:
        /*0028*/ 	.byte	0x04, 0x17
        /*002a*/ 	.short	(.L_25 - .L_24)
.L_24:
        /*002c*/ 	.word	0x00000000
        /*0030*/ 	.short	0x0000
        /*0032*/ 	.short	0x0000
        /*0034*/ 	.byte	0x00, 0xf5, 0x21, 0x00


	//----- nvinfo : EIATTR_SPARSE_MMA_MASK
	.align		4
.L_25:
        /*0038*/ 	.byte	0x03, 0x50
        /*003a*/ 	.short	0x0000


	//----- nvinfo : EIATTR_MAXREG_COUNT
	.align		4
        /*003c*/ 	.byte	0x03, 0x1b
        /*003e*/ 	.short	0x00ff


	//----- nvinfo : EIATTR_MERCURY_ISA_VERSION
	.align		4
        /*0040*/ 	.byte	0x03, 0x5f
        /*0042*/ 	.short	0x0101


	//----- nvinfo : EIATTR_VRC_CTA_INIT_COUNT
	.align		4
        /*0044*/ 	.byte	0x02, 0x4a
	.zero		1
	.zero		1


	//----- nvinfo : EIATTR_EXIT_INSTR_OFFSETS
	.align		4
        /*0048*/ 	.byte	0x04, 0x1c
        /*004a*/ 	.short	(.L_27 - .L_26)


	//   ....[0]....
.L_26:
        /*004c*/ 	.word	0x00000050


	//   ....[1]....
        /*0050*/ 	.word	0x00000120


	//----- nvinfo : EIATTR_CBANK_PARAM_SIZE
	.align		4
.L_27:
        /*0054*/ 	.byte	0x03, 0x19
        /*0056*/ 	.short	0x0018


	//----- nvinfo : EIATTR_PARAM_CBANK
	.align		4
        /*0058*/ 	.byte	0x04, 0x0a
        /*005a*/ 	.short	(.L_29 - .L_28)
	.align		4
.L_28:
        /*005c*/ 	.word	index@(.nv.constant0._Z9addMatrixPiS_S_)
        /*0060*/ 	.short	0x0380
        /*0062*/ 	.short	0x0018


	//----- nvinfo : EIATTR_SW_WAR
	.align		4
.L_29:
        /*0064*/ 	.byte	0x04, 0x36
        /*0066*/ 	.short	(.L_31 - .L_30)
.L_30:
        /*0068*/ 	.word	0x00000008
.L_31:


//--------------------- .nv.info._Z19addMatrixColumnWisePiS_S_ --------------------------
	.section	.nv.info._Z19addMatrixColumnWisePiS_S_,"",@"SHT_CUDA_INFO"
	.sectionflags	@""
	.align	4


	//----- nvinfo : EIATTR_CUDA_API_VERSION
	.align		4
        /*0000*/ 	.byte	0x04, 0x37
        /*0002*/ 	.short	(.L_33 - .L_32)
.L_32:
        /*0004*/ 	.word	0x00000082


	//----- nvinfo : EIATTR_KPARAM_INFO
	.align		4
.L_33:
        /*0008*/ 	.byte	0x04, 0x17
        /*000a*/ 	.short	(.L_35 - .L_34)
.L_34:
        /*000c*/ 	.word	0x00000000
        /*0010*/ 	.short	0x0002
        /*0012*/ 	.short	0x0010
        /*0014*/ 	.byte	0x00, 0xf5, 0x21, 0x00


	//----- nvinfo : EIATTR_KPARAM_INFO
	.align		4
.L_35:
        /*0018*/ 	.byte	0x04, 0x17
        /*001a*/ 	.short	(.L_37 - .L_36)
.L_36:
        /*001c*/ 	.word	0x00000000
        /*0020*/ 	.short	0x0001
        /*0022*/ 	.short	0x0008
        /*0024*/ 	.byte	0x00, 0xf5, 0x21, 0x00


	//----- nvinfo : EIATTR_KPARAM_INFO
	.align		4
.L_37:
        /*0028*/ 	.byte	0x04, 0x17
        /*002a*/ 	.short	(.L_39 - .L_38)
.L_38:
        /*002c*/ 	.word	0x00000000
        /*0030*/ 	.short	0x0000
        /*0032*/ 	.short	0x0000
        /*0034*/ 	.byte	0x00, 0xf5, 0x21, 0x00


	//----- nvinfo : EIATTR_SPARSE_MMA_MASK
	.align		4
.L_39:
        /*0038*/ 	.byte	0x03, 0x50
        /*003a*/ 	.short	0x0000


	//----- nvinfo : EIATTR_MAXREG_COUNT
	.align		4
        /*003c*/ 	.byte	0x03, 0x1b
        /*003e*/ 	.short	0x00ff


	//----- nvinfo : EIATTR_MERCURY_ISA_VERSION
	.align		4
        /*0040*/ 	.byte	0x03, 0x5f
        /*0042*/ 	.short	0x0101


	//----- nvinfo : EIATTR_VRC_CTA_INIT_COUNT
	.align		4
        /*0044*/ 	.byte	0x02, 0x4a
	.zero		1
	.zero		1


	//----- nvinfo : EIATTR_EXIT_INSTR_OFFSETS
	.align		4
        /*0048*/ 	.byte	0x04, 0x1c
        /*004a*/ 	.short	(.L_41 - .L_40)


	//   ....[0]....
.L_40:
        /*004c*/ 	.word	0x00000150


	//----- nvinfo : EIATTR_CBANK_PARAM_SIZE
	.align		4
.L_41:
        /*0050*/ 	.byte	0x03, 0x19
        /*0052*/ 	.short	0x0018


	//----- nvinfo : EIATTR_PARAM_CBANK
	.align		4
        /*0054*/ 	.byte	0x04, 0x0a
        /*0056*/ 	.short	(.L_43 - .L_42)
	.align		4
.L_42:
        /*0058*/ 	.word	index@(.nv.constant0._Z19addMatrixColumnWisePiS_S_)
        /*005c*/ 	.short	0x0380
        /*005e*/ 	.short	0x0018


	//----- nvinfo : EIATTR_SW_WAR
	.align		4
.L_43:
        /*0060*/ 	.byte	0x04, 0x36
        /*0062*/ 	.short	(.L_45 - .L_44)
.L_44:
        /*0064*/ 	.word	0x00000008
.L_45:


//--------------------- .nv.info._Z16addMatrixRowWisePiS_S_ --------------------------
	.section	.nv.info._Z16addMatrixRowWisePiS_S_,"",@"SHT_CUDA_INFO"
	.sectionflags	@""
	.align	4


	//----- nvinfo : EIATTR_CUDA_API_VERSION
	.align		4
        /*0000*/ 	.byte	0x04, 0x37
        /*0002*/ 	.short	(.L_47 - .L_46)
.L_46:
        /*0004*/ 	.word	0x00000082


	//----- nvinfo : EIATTR_KPARAM_INFO
	.align		4
.L_47:
        /*0008*/ 	.byte	0x04, 0x17
        /*000a*/ 	.short	(.L_49 - .L_48)
.L_48:
        /*000c*/ 	.word	0x00000000
        /*0010*/ 	.short	0x0002
        /*0012*/ 	.short	0x0010
        /*0014*/ 	.byte	0x00, 0xf5, 0x21, 0x00


	//----- nvinfo : EIATTR_KPARAM_INFO
	.align		4
.L_49:
        /*0018*/ 	.byte	0x04, 0x17
        /*001a*/ 	.short	(.L_51 - .L_50)
.L_50:
        /*001c*/ 	.word	0x00000000
        /*0020*/ 	.short	0x0001
        /*0022*/ 	.short	0x0008
        /*0024*/ 	.byte	0x00, 0xf5, 0x21, 0x00


	//----- nvinfo : EIATTR_KPARAM_INFO
	.align		4
.L_51:
        /*0028*/ 	.byte	0x04, 0x17
        /*002a*/ 	.short	(.L_53 - .L_52)
.L_52:
        /*002c*/ 	.word	0x00000000
        /*0030*/ 	.short	0x0000
        /*0032*/ 	.short	0x0000
        /*0034*/ 	.byte	0x00, 0xf5, 0x21, 0x00


	//----- nvinfo : EIATTR_SPARSE_MMA_MASK
	.align		4
.L_53:
        /*0038*/ 	.byte	0x03, 0x50
        /*003a*/ 	.short	0x0000


	//----- nvinfo : EIATTR_MAXREG_COUNT
	.align		4
        /*003c*/ 	.byte	0x03, 0x1b
        /*003e*/ 	.short	0x00ff


	//----- nvinfo : EIATTR_MERCURY_ISA_VERSION
	.align		4
        /*0040*/ 	.byte	0x03, 0x5f
        /*0042*/ 	.short	0x0101


	//----- nvinfo : EIATTR_VRC_CTA_INIT_COUNT
	.align		4
        /*0044*/ 	.byte	0x02, 0x4a
	.zero		1
	.zero		1


	//----- nvinfo : EIATTR_EXIT_INSTR_OFFSETS
	.align		4
        /*0048*/ 	.byte	0x04, 0x1c
        /*004a*/ 	.short	(.L_55 - .L_54)


	//   ....[0]....
.L_54:
        /*004c*/ 	.word	0x00000160


	//----- nvinfo : EIATTR_CBANK_PARAM_SIZE
	.align		4
.L_55:
        /*0050*/ 	.byte	0x03, 0x19
        /*0052*/ 	.short	0x0018


	//----- nvinfo : EIATTR_PARAM_CBANK
	.align		4
        /*0054*/ 	.byte	0x04, 0x0a
        /*0056*/ 	.short	(.L_57 - .L_56)
	.align		4
.L_56:
        /*0058*/ 	.word	index@(.nv.constant0._Z16addMatrixRowWisePiS_S_)
        /*005c*/ 	.short	0x0380
        /*005e*/ 	.short	0x0018


	//----- nvinfo : EIATTR_SW_WAR
	.align		4
.L_57:
        /*0060*/ 	.byte	0x04, 0x36
        /*0062*/ 	.short	(.L_59 - .L_58)
.L_58:
        /*0064*/ 	.word	0x00000008
.L_59:


//--------------------- .nv.callgraph             --------------------------
	.section	.nv.callgraph,"",@"SHT_CUDA_CALLGRAPH"
	.align	4
	.sectionentsize	8
	.align		4
        /*0000*/ 	.word	0x00000000
	.align		4
        /*0004*/ 	.word	0xffffffff
	.align		4
        /*0008*/ 	.word	0x00000000
	.align		4
        /*000c*/ 	.word	0xfffffffe
	.align		4
        /*0010*/ 	.word	0x00000000
	.align		4
        /*0014*/ 	.word	0xfffffffd
	.align		4
        /*0018*/ 	.word	0x00000000
	.align		4
        /*001c*/ 	.word	0xfffffffc


//--------------------- .text._Z9addMatrixPiS_S_  --------------------------
	.section	.text._Z9addMatrixPiS_S_,"ax",@progbits
	.align	128
        .global         _Z9addMatrixPiS_S_
        .type           _Z9addMatrixPiS_S_,@function
        .size           _Z9addMatrixPiS_S_,(.L_x_3 - _Z9addMatrixPiS_S_)
        .other          _Z9addMatrixPiS_S_,@"STO_CUDA_ENTRY STV_DEFAULT"
_Z9addMatrixPiS_S_:
.text._Z9addMatrixPiS_S_:
[----:B------:R-:W-:Y:S01]  /*0000*/  LDC R1, c[0x0][0x37c] ;  /* 0x0000df00ff017b82 */ /* 0x000fe20000000800 */
[----:B------:R-:W0:Y:S01]  /*0010*/  S2R R9, SR_CTAID.X ;  /* 0x0000000000097919 */ /* 0x000e220000002500 */
[----:B------:R-:W0:Y:S02]  /*0020*/  S2R R0, SR_TID.X ;  /* 0x0000000000007919 */ /* 0x000e240000002100 */
[----:B0-----:R-:W-:-:S04]  /*0030*/  VIMNMX.U32 R2, PT, PT, R9, R0, !PT ;  /* 0x0000000009027248 */ /* 0x001fc80007fe0000 */
[----:B------:R-:W-:-:S13]  /*0040*/  ISETP.GT.U32.AND P0, PT, R2, 0x2, PT ;  /* 0x000000020200780c */ /* 0x000fda0003f04070 */
[----:B------:R-:W-:Y:S05]  /*0050*/  @P0 EXIT ;  /* 0x000000000000094d */ /* 0x000fea0003800000 */
[----:B------:R-:W0:Y:S01]  /*0060*/  LDC.64 R2, c[0x0][0x380] ;  /* 0x0000e000ff027b82 */ /* 0x000e220000000a00 */
[----:B------:R-:W1:Y:S01]  /*0070*/  LDCU.64 UR4, c[0x0][0x358] ;  /* 0x00006b00ff0477ac */ /* 0x000e620008000a00 */
[----:B------:R-:W-:-:S06]  /*0080*/  IMAD R9, R9, 0x3, R0 ;  /* 0x0000000309097824 */ /* 0x000fcc00078e0200 */
[----:B------:R-:W2:Y:S08]  /*0090*/  LDC.64 R4, c[0x0][0x388] ;  /* 0x0000e200ff047b82 */ /* 0x000eb00000000a00 */
[----:B------:R-:W3:Y:S01]  /*00a0*/  LDC.64 R6, c[0x0][0x390] ;  /* 0x0000e400ff067b82 */ /* 0x000ee20000000a00 */
[----:B0-----:R-:W-:-:S06]  /*00b0*/  IMAD.WIDE.U32 R2, R9, 0x4, R2 ;  /* 0x0000000409027825 */ /* 0x001fcc00078e0002 */
[----:B-1----:R-:W4:Y:S01]  /*00c0*/  LDG.E R2, desc[UR4][R2.64] ;  /* 0x0000000402027981 */ /* 0x002f22000c1e1900 */
[----:B--2---:R-:W-:-:S06]  /*00d0*/  IMAD.WIDE.U32 R4, R9, 0x4, R4 ;  /* 0x0000000409047825 */ /* 0x004fcc00078e0004 */
[----:B------:R-:W4:Y:S01]  /*00e0*/  LDG.E R5, desc[UR4][R4.64] ;  /* 0x0000000404057981 */ /* 0x000f22000c1e1900 */
[----:B---3--:R-:W-:Y:S01]  /*00f0*/  IMAD.WIDE.U32 R6, R9, 0x4, R6 ;  /* 0x0000000409067825 */ /* 0x008fe200078e0006 */
[----:B----4-:R-:W-:-:S05]  /*0100*/  IADD3 R9, PT, PT, R2, R5, RZ ;  /* 0x0000000502097210 */ /* 0x010fca0007ffe0ff */
[----:B------:R-:W-:Y:S01]  /*0110*/  STG.E desc[UR4][R6.64], R9 ;  /* 0x0000000906007986 */ /* 0x000fe2000c101904 */
[----:B------:R-:W-:Y:S05]  /*0120*/  EXIT ;  /* 0x000000000000794d */ /* 0x000fea0003800000 */
.L_x_0:
[----:B------:R-:W-:-:S00]  /*0130*/  BRA `(.L_x_0) ;  /* 0xfffffffc00fc7947 */ /* 0x000fc0000383ffff */
[----:B------:R-:W-:-:S00]  /*0140*/  NOP ;  /* 0x0000000000007918 */ /* 0x000fc00000000000 */
        /* <DEDUP_REMOVED lines=11> */
.L_x_3:


//--------------------- .text._Z19addMatrixColumnWisePiS_S_ --------------------------
	.section	.text._Z19addMatrixColumnWisePiS_S_,"ax",@progbits
	.align	128
        .global         _Z19addMatrixColumnWisePiS_S_
        .type           _Z19addMatrixColumnWisePiS_S_,@function
        .size           _Z19addMatrixColumnWisePiS_S_,(.L_x_4 - _Z19addMatrixColumnWisePiS_S_)
        .other          _Z19addMatrixColumnWisePiS_S_,@"STO_CUDA_ENTRY STV_DEFAULT"
_Z19addMatrixColumnWisePiS_S_:
.text._Z19addMatrixColumnWisePiS_S_:
[----:B------:R-:W-:Y:S01]  /*0000*/  LDC R1, c[0x0][0x37c] ;  /* 0x0000df00ff017b82 */ /* 0x000fe20000000800 */
[----:B------:R-:W0:Y:S07]  /*0010*/  S2R R11, SR_TID.X ;  /* 0x00000000000b7919 */ /* 0x000e2e0000002100 */
[----:B------:R-:W0:Y:S01]  /*0020*/  LDC.64 R2, c[0x0][0x380] ;  /* 0x0000e000ff027b82 */ /* 0x000e220000000a00 */
[----:B------:R-:W1:Y:S07]  /*0030*/  LDCU.64 UR4, c[0x0][0x358] ;  /* 0x00006b00ff0477ac */ /* 0x000e6e0008000a00 */
[----:B------:R-:W2:Y:S08]  /*0040*/  LDC.64 R4, c[0x0][0x388] ;  /* 0x0000e200ff047b82 */ /* 0x000eb00000000a00 */
[----:B------:R-:W3:Y:S01]  /*0050*/  LDC.64 R6, c[0x0][0x390] ;  /* 0x0000e400ff067b82 */ /* 0x000ee20000000a00 */
[----:B0-----:R-:W-:-:S04]  /*0060*/  IMAD.WIDE.U32 R2, R11, 0x4, R2 ;  /* 0x000000040b027825 */ /* 0x001fc800078e0002 */
[C---:B--2---:R-:W-:Y:S01]  /*0070*/  IMAD.WIDE.U32 R4, R11.reuse, 0x4, R4 ;  /* 0x000000040b047825 */ /* 0x044fe200078e0004 */
[----:B-1----:R-:W2:Y:S04]  /*0080*/  LDG.E R0, desc[UR4][R2.64] ;  /* 0x0000000402007981 */ /* 0x002ea8000c1e1900 */
[----:B------:R-:W2:Y:S01]  /*0090*/  LDG.E R9, desc[UR4][R4.64] ;  /* 0x0000000404097981 */ /* 0x000ea2000c1e1900 */
[----:B---3--:R-:W-:Y:S01]  /*00a0*/  IMAD.WIDE.U32 R6, R11, 0x4, R6 ;  /* 0x000000040b067825 */ /* 0x008fe200078e0006 */
[----:B--2---:R-:W-:-:S05]  /*00b0*/  IADD3 R9, PT, PT, R0, R9, RZ ;  /* 0x0000000900097210 */ /* 0x004fca0007ffe0ff */
[----:B------:R-:W-:Y:S04]  /*00c0*/  STG.E desc[UR4][R6.64], R9 ;  /* 0x0000000906007986 */ /* 0x000fe8000c101904 */
[----:B------:R-:W2:Y:S04]  /*00d0*/  LDG.E R0, desc[UR4][R2.64+0xc] ;  /* 0x00000c0402007981 */ /* 0x000ea8000c1e1900 */
[----:B------:R-:W2:Y:S02]  /*00e0*/  LDG.E R11, desc[UR4][R4.64+0xc] ;  /* 0x00000c04040b7981 */ /* 0x000ea4000c1e1900 */
[----:B--2---:R-:W-:-:S05]  /*00f0*/  IADD3 R11, PT, PT, R0, R11, RZ ;  /* 0x0000000b000b7210 */ /* 0x004fca0007ffe0ff */
[----:B------:R-:W-:Y:S04]  /*0100*/  STG.E desc[UR4][R6.64+0xc], R11 ;  /* 0x00000c0b06007986 */ /* 0x000fe8000c101904 */
[----:B------:R-:W2:Y:S04]  /*0110*/  LDG.E R0, desc[UR4][R2.64+0x18] ;  /* 0x0000180402007981 */ /* 0x000ea8000c1e1900 */
[----:B------:R-:W2:Y:S02]  /*0120*/  LDG.E R13, desc[UR4][R4.64+0x18] ;  /* 0x00001804040d7981 */ /* 0x000ea4000c1e1900 */
[----:B--2---:R-:W-:-:S05]  /*0130*/  IADD3 R13, PT, PT, R0, R13, RZ ;  /* 0x0000000d000d7210 */ /* 0x004fca0007ffe0ff */
[----:B------:R-:W-:Y:S01]  /*0140*/  STG.E desc[UR4][R6.64+0x18], R13 ;  /* 0x0000180d06007986 */ /* 0x000fe2000c101904 */
[----:B------:R-:W-:Y:S05]  /*0150*/  EXIT ;  /* 0x000000000000794d */ /* 0x000fea0003800000 */
.L_x_1:
        /* <DEDUP_REMOVED lines=10> */
.L_x_4:


//--------------------- .text._Z16addMatrixRowWisePiS_S_ --------------------------
	.section	.text._Z16addMatrixRowWisePiS_S_,"ax",@progbits
	.align	128
        .global         _Z16addMatrixRowWisePiS_S_
        .type           _Z16addMatrixRowWisePiS_S_,@function
        .size           _Z16addMatrixRowWisePiS_S_,(.L_x_5 - _Z16addMatrixRowWisePiS_S_)
        .other          _Z16addMatrixRowWisePiS_S_,@"STO_CUDA_ENTRY STV_DEFAULT"
_Z16addMatrixRowWisePiS_S_:
.text._Z16addMatrixRowWisePiS_S_:
[----:B------:R-:W-:Y:S01]  /*0000*/  LDC R1, c[0x0][0x37c] ;  /* 0x0000df00ff017b82 */ /* 0x000fe20000000800 */
[----:B------:R-:W0:Y:S07]  /*0010*/  S2R R9, SR_TID.X ;  /* 0x0000000000097919 */ /* 0x000e2e0000002100 */
[----:B------:R-:W1:Y:S01]  /*0020*/  LDC.64 R2, c[0x0][0x380] ;  /* 0x0000e000ff027b82 */ /* 0x000e620000000a00 */
[----:B------:R-:W2:Y:S07]  /*0030*/  LDCU.64 UR4, c[0x0][0x358] ;  /* 0x00006b00ff0477ac */ /* 0x000eae0008000a00 */
[----:B------:R-:W3:Y:S08]  /*0040*/  LDC.64 R4, c[0x0][0x388] ;  /* 0x0000e200ff047b82 */ /* 0x000ef00000000a00 */
[----:B------:R-:W4:Y:S01]  /*0050*/  LDC.64 R6, c[0x0][0x390] ;  /* 0x0000e400ff067b82 */ /* 0x000f220000000a00 */
[----:B0-----:R-:W-:-:S04]  /*0060*/  IMAD R9, R9, 0x3, RZ ;  /* 0x0000000309097824 */ /* 0x001fc800078e02ff */
[----:B-1----:R-:W-:-:S04]  /*0070*/  IMAD.WIDE.U32 R2, R9, 0x4, R2 ;  /* 0x0000000409027825 */ /* 0x002fc800078e0002 */
[C---:B---3--:R-:W-:Y:S01]  /*0080*/  IMAD.WIDE.U32 R4, R9.reuse, 0x4, R4 ;  /* 0x0000000409047825 */ /* 0x048fe200078e0004 */
[----:B--2---:R-:W2:Y:S04]  /*0090*/  LDG.E R0, desc[UR4][R2.64] ;  /* 0x0000000402007981 */ /* 0x004ea8000c1e1900 */
[----:B------:R-:W2:Y:S01]  /*00a0*/  LDG.E R11, desc[UR4][R4.64] ;  /* 0x00000004040b7981 */ /* 0x000ea2000c1e1900 */
[----:B----4-:R-:W-:Y:S01]  /*00b0*/  IMAD.WIDE.U32 R6, R9, 0x4, R6 ;  /* 0x0000000409067825 */ /* 0x010fe200078e0006 */
        /* <DEDUP_REMOVED lines=11> */
.L_x_2:
        /* <DEDUP_REMOVED lines=9> */
.L_x_5:


//--------------------- .nv.shared.reserved.0     --------------------------
	.section	.nv.shared.reserved.0,"aw",@nobits
	.weak		__nv_reservedSMEM_offset_0_alias
	.size		__nv_reservedSMEM_offset_0_alias, 0, 64
	.other		__nv_reservedSMEM_offset_0_alias,@"STO_CUDA_RESERVED_SHARED STV_DEFAULT"
__nv_reservedSMEM_offset_0_alias:
	.zero		0
	.zero		64


//--------------------- .nv.constant0._Z9addMatrixPiS_S_ --------------------------
	.section	.nv.constant0._Z9addMatrixPiS_S_,"a",@progbits
	.sectionflags	@""
	.align	4
.nv.constant0._Z9addMatrixPiS_S_:
	.zero		920


//--------------------- .nv.constant0._Z19addMatrixColumnWisePiS_S_ --------------------------
	.section	.nv.constant0._Z19addMatrixColumnWisePiS_S_,"a",@progbits
	.sectionflags	@""
	.align	4
.nv.constant0._Z19addMatrixColumnWisePiS_S_:
	.zero		920


//--------------------- .nv.constant0._Z16addMatrixRowWisePiS_S_ --------------------------
	.section	.nv.constant0._Z16addMatrixRowWisePiS_S_,"a",@progbits
	.sectionflags	@""
	.align	4
.nv.constant0._Z16addMatrixRowWisePiS_S_:
	.zero		920


//--------------------- SYMBOLS --------------------------

	.type		.nv.reservedSmem.offset0,@object
	.size		.nv.reservedSmem.offset0,0x4
